//
// Generated by NVIDIA NVVM Compiler
//
// Compiler Build ID: CL-36424714
// Cuda compilation tools, release 13.0, V13.0.88
// Based on NVVM 20.0.0
//

.version 9.0
.target sm_100
.address_size 64

	// .globl	_Z17computeAmountRowsPfif
.const .align 4 .u32 infinity;

.visible .entry _Z17computeAmountRowsPfif(
	.param .u64 .ptr .align 1 _Z17computeAmountRowsPfif_param_0,
	.param .u32 _Z17computeAmountRowsPfif_param_1,
	.param .f32 _Z17computeAmountRowsPfif_param_2
)
{
	.reg .pred 	%p<8>;
	.reg .b32 	%r<15>;
	.reg .b32 	%f<66>;
	.reg .b64 	%rd<5>;

	ld.param.u64 	%rd1, [_Z17computeAmountRowsPfif_param_0];
	ld.param.u32 	%r2, [_Z17computeAmountRowsPfif_param_1];
	ld.param.f32 	%f5, [_Z17computeAmountRowsPfif_param_2];
	mov.u32 	%r3, %ctaid.x;
	mov.u32 	%r4, %ntid.x;
	mov.u32 	%r5, %tid.x;
	mad.lo.s32 	%r1, %r3, %r4, %r5;
	cvt.rn.f32.u32 	%f6, %r1;
	cvt.rn.f32.s32 	%f7, %r2;
	div.rn.f32 	%f8, %f6, %f7;
	rcp.rn.f32 	%f9, %f7;
	add.f32 	%f1, %f8, %f9;
	setp.gtu.f32 	%p1, %f1, %f5;
	@%p1 bra 	$L__BB0_2;
	mov.f32 	%f10, 0f3F800000;
	sub.f32 	%f11, %f10, %f1;
	setp.lt.f32 	%p2, %f11, 0f00800000;
	mul.f32 	%f12, %f11, 0f4B000000;
	selp.f32 	%f13, %f12, %f11, %p2;
	selp.f32 	%f14, 0fC1B80000, 0f00000000, %p2;
	mov.b32 	%r6, %f13;
	add.s32 	%r7, %r6, -1060439283;
	and.b32  	%r8, %r7, -8388608;
	sub.s32 	%r9, %r6, %r8;
	mov.b32 	%f15, %r9;
	cvt.rn.f32.s32 	%f16, %r8;
	fma.rn.f32 	%f17, %f16, 0f34000000, %f14;
	add.f32 	%f18, %f15, 0fBF800000;
	fma.rn.f32 	%f19, %f18, 0f3DC6B27F, 0fBE2C7F30;
	fma.rn.f32 	%f20, %f19, %f18, 0f3E2FCF2A;
	fma.rn.f32 	%f21, %f20, %f18, 0fBE374E43;
	fma.rn.f32 	%f22, %f21, %f18, 0f3E520BF4;
	fma.rn.f32 	%f23, %f22, %f18, 0fBE763C8B;
	fma.rn.f32 	%f24, %f23, %f18, 0f3E93BF99;
	fma.rn.f32 	%f25, %f24, %f18, 0fBEB8AA49;
	fma.rn.f32 	%f26, %f25, %f18, 0f3EF6384A;
	fma.rn.f32 	%f27, %f26, %f18, 0fBF38AA3B;
	mul.f32 	%f28, %f18, %f27;
	mul.f32 	%f29, %f18, %f28;
	fma.rn.f32 	%f30, %f18, 0f3FB8AA3B, %f29;
	add.f32 	%f31, %f17, %f30;
	setp.gt.u32 	%p3, %r6, 2139095039;
	fma.rn.f32 	%f32, %f13, 0f7F800000, 0f7F800000;
	selp.f32 	%f33, %f32, %f31, %p3;
	setp.eq.f32 	%p4, %f13, 0f00000000;
	mov.f32 	%f34, 0fBF800000;
	div.rn.f32 	%f35, %f34, %f33;
	add.f32 	%f36, %f35, 0f3F800000;
	selp.f32 	%f37, 0f3F800000, %f36, %p4;
	setp.lt.f32 	%p5, %f1, 0f00800000;
	mul.f32 	%f38, %f1, 0f4B000000;
	selp.f32 	%f39, %f38, %f1, %p5;
	selp.f32 	%f40, 0fC1B80000, 0f00000000, %p5;
	mov.b32 	%r10, %f39;
	add.s32 	%r11, %r10, -1060439283;
	and.b32  	%r12, %r11, -8388608;
	sub.s32 	%r13, %r10, %r12;
	mov.b32 	%f41, %r13;
	cvt.rn.f32.s32 	%f42, %r12;
	fma.rn.f32 	%f43, %f42, 0f34000000, %f40;
	add.f32 	%f44, %f41, 0fBF800000;
	fma.rn.f32 	%f45, %f44, 0f3DC6B27F, 0fBE2C7F30;
	fma.rn.f32 	%f46, %f45, %f44, 0f3E2FCF2A;
	fma.rn.f32 	%f47, %f46, %f44, 0fBE374E43;
	fma.rn.f32 	%f48, %f47, %f44, 0f3E520BF4;
	fma.rn.f32 	%f49, %f48, %f44, 0fBE763C8B;
	fma.rn.f32 	%f50, %f49, %f44, 0f3E93BF99;
	fma.rn.f32 	%f51, %f50, %f44, 0fBEB8AA49;
	fma.rn.f32 	%f52, %f51, %f44, 0f3EF6384A;
	fma.rn.f32 	%f53, %f52, %f44, 0fBF38AA3B;
	mul.f32 	%f54, %f44, %f53;
	mul.f32 	%f55, %f44, %f54;
	fma.rn.f32 	%f56, %f44, 0f3FB8AA3B, %f55;
	add.f32 	%f57, %f43, %f56;
	setp.gt.u32 	%p6, %r10, 2139095039;
	fma.rn.f32 	%f58, %f39, 0f7F800000, 0f7F800000;
	selp.f32 	%f59, %f58, %f57, %p6;
	setp.eq.f32 	%p7, %f39, 0f00000000;
	selp.f32 	%f60, 0fFF800000, %f59, %p7;
	selp.f32 	%f61, 0fFF800000, %f33, %p4;
	mul.f32 	%f62, %f11, %f61;
	fma.rn.f32 	%f63, %f1, %f60, %f62;
	add.f32 	%f64, %f63, 0f3F800000;
	div.rn.f32 	%f65, %f37, %f64;
	bra.uni 	$L__BB0_3;
$L__BB0_2:
	ld.const.u32 	%r14, [infinity];
	cvt.rn.f32.s32 	%f65, %r14;
$L__BB0_3:
	cvta.to.global.u64 	%rd2, %rd1;
	mul.wide.u32 	%rd3, %r1, 4;
	add.s64 	%rd4, %rd2, %rd3;
	st.global.f32 	[%rd4], %f65;
	ret;

}


// ===== COMPILED SASS (sm_100) =====

	.target	sm_100

	.elftype	@"ET_EXEC"


//--------------------- .note.nv.tkinfo           --------------------------
	.section	.note.nv.tkinfo,"",@"SHT_NOTE"
	.sectionflags	@"SHF_NOTE_NV_TKINFO"
	.tkinfo
        /*0018*/ 	.word	0x00000002
        /*0030*/ 	.string	""
        /*0030*/ 	.string	"ptxas"
        /*0030*/ 	.string	"Cuda compilation tools, release 13.0, V13.0.88"
        /*0030*/ 	.string	"Build cuda_13.0.r13.0/compiler.36424714_0"
        /*0030*/ 	.string	"-arch sm_100 -m 64 "



//--------------------- .note.nv.cuinfo           --------------------------
	.section	.note.nv.cuinfo,"",@"SHT_NOTE"
	.sectionflags	@"SHF_NOTE_NV_CUINFO"
        /*0018*/ 	.short	0x0002
        /*001a*/ 	.short	0x0064
        /*001c*/ 	.short	0x0082
	.zero		2


//--------------------- .nv.info                  --------------------------
	.section	.nv.info,"",@"SHT_CUDA_INFO"
	.align	4


	//----- nvinfo : EIATTR_REGCOUNT
	.align		4
        /*0000*/ 	.byte	0x04, 0x2f
        /*0002*/ 	.short	(.L_2 - .L_1)
	.align		4
.L_1:
        /*0004*/ 	.word	index@(_Z17computeAmountRowsPfif)
        /*0008*/ 	.word	0x00000012


	//----- nvinfo : EIATTR_FRAME_SIZE
	.align		4
.L_2:
        /*000c*/ 	.byte	0x04, 0x11
        /*000e*/ 	.short	(.L_4 - .L_3)
	.align		4
.L_3:
        /*0010*/ 	.word	index@($__internal_1_$__cuda_sm3x_div_rn_noftz_f32_slowpath)
        /*0014*/ 	.word	0x00000000


	//----- nvinfo : EIATTR_FRAME_SIZE
	.align		4
.L_4:
        /*0018*/ 	.byte	0x04, 0x11
        /*001a*/ 	.short	(.L_6 - .L_5)
	.align		4
.L_5:
        /*001c*/ 	.word	index@($__internal_0_$__cuda_sm20_rcp_rn_f32_slowpath)
        /*0020*/ 	.word	0x00000000


	//----- nvinfo : EIATTR_FRAME_SIZE
	.align		4
.L_6:
        /*0024*/ 	.byte	0x04, 0x11
        /*0026*/ 	.short	(.L_8 - .L_7)
	.align		4
.L_7:
        /*0028*/ 	.word	index@(_Z17computeAmountRowsPfif)
        /*002c*/ 	.word	0x00000000


	//----- nvinfo : EIATTR_MIN_STACK_SIZE
	.align		4
.L_8:
        /*0030*/ 	.byte	0x04, 0x12
        /*0032*/ 	.short	(.L_10 - .L_9)
	.align		4
.L_9:
        /*0034*/ 	.word	index@(_Z17computeAmountRowsPfif)
        /*0038*/ 	.word	0x00000000
.L_10:


//--------------------- .nv.compat                --------------------------
	.section	.nv.compat,"",@"SHT_CUDA_COMPAT_INFO"
	.align	4
        /*0000*/ 	.byte	0x02, 0x09, 0x00, 0x00, 0x02, 0x02, 0x01, 0x00, 0x02, 0x05, 0x05, 0x00, 0x03, 0x07, 0x01, 0x01
        /*0010*/ 	.byte	0x02, 0x03, 0x00, 0x00, 0x02, 0x06, 0x01, 0x00, 0x04, 0x0b, 0x08, 0x00, 0x01, 0x00, 0x00, 0x00
        /*0020*/ 	.byte	0x00, 0x00, 0x00, 0x00


//--------------------- .nv.info._Z17computeAmountRowsPfif --------------------------
	.section	.nv.info._Z17computeAmountRowsPfif,"",@"SHT_CUDA_INFO"
	.sectionflags	@""
	.align	4


	//----- nvinfo : EIATTR_CUDA_API_VERSION
	.align		4
        /*0000*/ 	.byte	0x04, 0x37
        /*0002*/ 	.short	(.L_12 - .L_11)
.L_11:
        /*0004*/ 	.word	0x00000082


	//----- nvinfo : EIATTR_KPARAM_INFO
	.align		4
.L_12:
        /*0008*/ 	.byte	0x04, 0x17
        /*000a*/ 	.short	(.L_14 - .L_13)
.L_13:
        /*000c*/ 	.word	0x00000000
        /*0010*/ 	.short	0x0002
        /*0012*/ 	.short	0x000c
        /*0014*/ 	.byte	0x00, 0xf0, 0x11, 0x00


	//----- nvinfo : EIATTR_KPARAM_INFO
	.align		4
.L_14:
        /*0018*/ 	.byte	0x04, 0x17
        /*001a*/ 	.short	(.L_16 - .L_15)
.L_15:
        /*001c*/ 	.word	0x00000000
        /*0020*/ 	.short	0x0001
        /*0022*/ 	.short	0x0008
        /*0024*/ 	.byte	0x00, 0xf0, 0x11, 0x00


	//----- nvinfo : EIATTR_KPARAM_INFO
	.align		4
.L_16:
        /*0028*/ 	.byte	0x04, 0x17
        /*002a*/ 	.short	(.L_18 - .L_17)
.L_17:
        /*002c*/ 	.word	0x00000000
        /*0030*/ 	.short	0x0000
        /*0032*/ 	.short	0x0000
        /*0034*/ 	.byte	0x00, 0xf5, 0x21, 0x00


	//----- nvinfo : EIATTR_SPARSE_MMA_MASK
	.align		4
.L_18:
        /*0038*/ 	.byte	0x03, 0x50
        /*003a*/ 	.short	0x0000


	//----- nvinfo : EIATTR_MAXREG_COUNT
	.align		4
        /*003c*/ 	.byte	0x03, 0x1b
        /*003e*/ 	.short	0x00ff


	//----- nvinfo : EIATTR_MERCURY_ISA_VERSION
	.align		4
        /*0040*/ 	.byte	0x03, 0x5f
        /*0042*/ 	.short	0x0101


	//----- nvinfo : EIATTR_VRC_CTA_INIT_COUNT
	.align		4
        /*0044*/ 	.byte	0x02, 0x4a
	.zero		1
	.zero		1


	//----- nvinfo : EIATTR_EXIT_INSTR_OFFSETS
	.align		4
        /*0048*/ 	.byte	0x04, 0x1c
        /*004a*/ 	.short	(.L_20 - .L_19)


	//   ....[0]....
.L_19:
        /*004c*/ 	.word	0x000008c0


	//----- nvinfo : EIATTR_CRS_STACK_SIZE
	.align		4
.L_20:
        /*0050*/ 	.byte	0x04, 0x1e
        /*0052*/ 	.short	(.L_22 - .L_21)
.L_21:
        /*0054*/ 	.word	0x00000000


	//----- nvinfo : EIATTR_CBANK_PARAM_SIZE
	.align		4
.L_22:
        /*0058*/ 	.byte	0x03, 0x19
        /*005a*/ 	.short	0x0010


	//----- nvinfo : EIATTR_PARAM_CBANK
	.align		4
        /*005c*/ 	.byte	0x04, 0x0a
        /*005e*/ 	.short	(.L_24 - .L_23)
	.align		4
.L_23:
        /*0060*/ 	.word	index@(.nv.constant0._Z17computeAmountRowsPfif)
        /*0064*/ 	.short	0x0380
        /*0066*/ 	.short	0x0010


	//----- nvinfo : EIATTR_SW_WAR
	.align		4
.L_24:
        /*0068*/ 	.byte	0x04, 0x36
        /*006a*/ 	.short	(.L_26 - .L_25)
.L_25:
        /*006c*/ 	.word	0x00000008
.L_26:


//--------------------- .nv.callgraph             --------------------------
	.section	.nv.callgraph,"",@"SHT_CUDA_CALLGRAPH"
	.align	4
	.sectionentsize	8
	.align		4
        /*0000*/ 	.word	0x00000000
	.align		4
        /*0004*/ 	.word	0xffffffff
	.align		4
        /*0008*/ 	.word	0x00000000
	.align		4
        /*000c*/ 	.word	0xfffffffe
	.align		4
        /*0010*/ 	.word	0x00000000
	.align		4
        /*0014*/ 	.word	0xfffffffd
	.align		4
        /*0018*/ 	.word	0x00000000
	.align		4
        /*001c*/ 	.word	0xfffffffc


//--------------------- .nv.constant3             --------------------------
	.section	.nv.constant3,"a",@progbits
	.align	4
.nv.constant3:
	.type		infinity,@object
	.size		infinity,(.L_0 - infinity)
infinity:
	.zero		4
.L_0:


//--------------------- .text._Z17computeAmountRowsPfif --------------------------
	.section	.text._Z17computeAmountRowsPfif,"ax",@progbits
	.align	128
        .global         _Z17computeAmountRowsPfif
        .type           _Z17computeAmountRowsPfif,@function
        .size           _Z17computeAmountRowsPfif,(.L_x_27 - _Z17computeAmountRowsPfif)
        .other          _Z17computeAmountRowsPfif,@"STO_CUDA_ENTRY STV_DEFAULT"
_Z17computeAmountRowsPfif:
.text._Z17computeAmountRowsPfif:
[----:B------:R-:W-:Y:S01]  /*0000*/  LDC R1, c[0x0][0x37c] ;  /* 0x0000df00ff017b82 */ /* 0x000fe20000000800 */
[----:B------:R-:W0:Y:S01]  /*0010*/  S2R R5, SR_TID.X ;  /* 0x0000000000057919 */ /* 0x000e220000002100 */
[----:B------:R-:W1:Y:S06]  /*0020*/  LDCU UR5, c[0x0][0x388] ;  /* 0x00007100ff0577ac */ /* 0x000e6c0008000800 */
[----:B------:R-:W0:Y:S01]  /*0030*/  S2UR UR4, SR_CTAID.X ;  /* 0x00000000000479c3 */ /* 0x000e220000002500 */
[----:B------:R-:W-:Y:S07]  /*0040*/  BSSY.RECONVERGENT B0, `(.L_x_0) ;  /* 0x0000010000007945 */ /* 0x000fee0003800200 */
[----:B------:R-:W0:Y:S01]  /*0050*/  LDC R2, c[0x0][0x360] ;  /* 0x0000d800ff027b82 */ /* 0x000e220000000800 */
[----:B-1----:R-:W-:-:S04]  /*0060*/  I2FP.F32.S32 R3, UR5 ;  /* 0x0000000500037c45 */ /* 0x002fc80008201400 */
[----:B------:R-:W1:Y:S01]  /*0070*/  MUFU.RCP R4, R3 ;  /* 0x0000000300047308 */ /* 0x000e620000001000 */
[----:B0-----:R-:W-:-:S05]  /*0080*/  IMAD R2, R2, UR4, R5 ;  /* 0x0000000402027c24 */ /* 0x001fca000f8e0205 */
[----:B------:R-:W-:Y:S01]  /*0090*/  I2FP.F32.U32 R0, R2 ;  /* 0x0000000200007245 */ /* 0x000fe20000201000 */
[----:B-1----:R-:W-:-:S03]  /*00a0*/  FFMA R5, -R3, R4, 1 ;  /* 0x3f80000003057423 */ /* 0x002fc60000000104 */
[----:B------:R-:W0:Y:S01]  /*00b0*/  FCHK P0, R0, R3 ;  /* 0x0000000300007302 */ /* 0x000e220000000000 */
[----:B------:R-:W-:-:S04]  /*00c0*/  FFMA R5, R4, R5, R4 ;  /* 0x0000000504057223 */ /* 0x000fc80000000004 */
[----:B------:R-:W-:-:S04]  /*00d0*/  FFMA R4, R0, R5, RZ ;  /* 0x0000000500047223 */ /* 0x000fc800000000ff */
[----:B------:R-:W-:-:S04]  /*00e0*/  FFMA R6, -R3, R4, R0 ;  /* 0x0000000403067223 */ /* 0x000fc80000000100 */
[----:B------:R-:W-:Y:S01]  /*00f0*/  FFMA R4, R5, R6, R4 ;  /* 0x0000000605047223 */ /* 0x000fe20000000004 */
[----:B0-----:R-:W-:Y:S06]  /*0100*/  @!P0 BRA `(.L_x_1) ;  /* 0x00000000000c8947 */ /* 0x001fec0003800000 */
[----:B------:R-:W-:-:S07]  /*0110*/  MOV R6, 0x130 ;  /* 0x0000013000067802 */ /* 0x000fce0000000f00 */
[----:B------:R-:W-:Y:S05]  /*0120*/  CALL.REL.NOINC `($__internal_1_$__cuda_sm3x_div_rn_noftz_f32_slowpath) ;  /* 0x0000000800b87944 */ /* 0x000fea0003c00000 */
[----:B------:R-:W-:-:S07]  /*0130*/  IMAD.MOV.U32 R4, RZ, RZ, R0 ;  /* 0x000000ffff047224 */ /* 0x000fce00078e0000 */
.L_x_1:
[----:B------:R-:W-:Y:S05]  /*0140*/  BSYNC.RECONVERGENT B0 ;  /* 0x0000000000007941 */ /* 0x000fea0003800200 */
.L_x_0:
[----:B------:R-:W-:-:S05]  /*0150*/  VIADD R0, R3, 0x1800000 ;  /* 0x0180000003007836 */ /* 0x000fca0000000000 */
[----:B------:R-:W-:-:S04]  /*0160*/  LOP3.LUT R0, R0, 0x7f800000, RZ, 0xc0, !PT ;  /* 0x7f80000000007812 */ /* 0x000fc800078ec0ff */
[----:B------:R-:W-:-:S13]  /*0170*/  ISETP.GT.U32.AND P0, PT, R0, 0x1ffffff, PT ;  /* 0x01ffffff0000780c */ /* 0x000fda0003f04070 */
[----:B------:R-:W-:Y:S05]  /*0180*/  @P0 BRA `(.L_x_2) ;  /* 0x0000000000100947 */ /* 0x000fea0003800000 */
[----:B------:R-:W-:-:S07]  /*0190*/  MOV R6, 0x1b0 ;  /* 0x000001b000067802 */ /* 0x000fce0000000f00 */
[----:B------:R-:W-:Y:S05]  /*01a0*/  CALL.REL.NOINC `($__internal_0_$__cuda_sm20_rcp_rn_f32_slowpath) ;  /* 0x0000000400c87944 */ /* 0x000fea0003c00000 */
[----:B------:R-:W-:Y:S01]  /*01b0*/  MOV R5, R3 ;  /* 0x0000000300057202 */ /* 0x000fe20000000f00 */
[----:B------:R-:W-:Y:S06]  /*01c0*/  BRA `(.L_x_3) ;  /* 0x0000000000107947 */ /* 0x000fec0003800000 */
.L_x_2:
[----:B------:R-:W0:Y:S02]  /*01d0*/  MUFU.RCP R5, R3 ;  /* 0x0000000300057308 */ /* 0x000e240000001000 */
[----:B0-----:R-:W-:-:S04]  /*01e0*/  FFMA R0, R3, R5, -1 ;  /* 0xbf80000003007423 */ /* 0x001fc80000000005 */
[----:B------:R-:W-:-:S04]  /*01f0*/  FADD.FTZ R0, -R0, -RZ ;  /* 0x800000ff00007221 */ /* 0x000fc80000010100 */
[----:B------:R-:W-:-:S07]  /*0200*/  FFMA R5, R5, R0, R5 ;  /* 0x0000000005057223 */ /* 0x000fce0000000005 */
.L_x_3:
[----:B------:R-:W0:Y:S01]  /*0210*/  LDCU UR6, c[0x0][0x38c] ;  /* 0x00007180ff0677ac */ /* 0x000e220008000800 */
[----:B------:R-:W-:Y:S01]  /*0220*/  FADD R4, R5, R4 ;  /* 0x0000000405047221 */ /* 0x000fe20000000000 */
[----:B------:R-:W-:Y:S01]  /*0230*/  BSSY.RECONVERGENT B0, `(.L_x_4) ;  /* 0x0000065000007945 */ /* 0x000fe20003800200 */
[----:B------:R-:W1:Y:S03]  /*0240*/  LDCU.64 UR4, c[0x0][0x358] ;  /* 0x00006b00ff0477ac */ /* 0x000e660008000a00 */
[----:B0-----:R-:W-:-:S13]  /*0250*/  FSETP.GTU.AND P0, PT, R4, UR6, PT ;  /* 0x0000000604007c0b */ /* 0x001fda000bf0c000 */
[----:B-1----:R-:W-:Y:S05]  /*0260*/  @P0 BRA `(.L_x_5) ;  /* 0x00000004007c0947 */ /* 0x002fea0003800000 */
[----:B------:R-:W-:Y:S01]  /*0270*/  FADD R5, -R4, 1 ;  /* 0x3f80000004057421 */ /* 0x000fe20000000100 */
[----:B------:R-:W-:Y:S01]  /*0280*/  HFMA2 R8, -RZ, RZ, 1.443359375, -0.2030029296875 ;  /* 0x3dc6b27fff087431 */ /* 0x000fe200000001ff */
[----:B------:R-:W-:Y:S01]  /*0290*/  UMOV UR6, 0x3f800000 ;  /* 0x3f80000000067882 */ /* 0x000fe20000000000 */
[----:B------:R-:W-:Y:S01]  /*02a0*/  BSSY.RECONVERGENT B1, `(.L_x_6) ;  /* 0x0000028000017945 */ /* 0x000fe20003800200 */
[C---:B------:R-:W-:Y:S01]  /*02b0*/  FMUL R6, R5.reuse, 8388608 ;  /* 0x4b00000005067820 */ /* 0x040fe20000400000 */
[----:B------:R-:W-:-:S04]  /*02c0*/  FSETP.GEU.AND P0, PT, R5, 1.175494350822287508e-38, PT ;  /* 0x008000000500780b */ /* 0x000fc80003f0e000 */
[----:B------:R-:W-:-:S04]  /*02d0*/  FSEL R6, R6, R5, !P0 ;  /* 0x0000000506067208 */ /* 0x000fc80004000000 */
[C---:B------:R-:W-:Y:S01]  /*02e0*/  FSETP.NEU.AND P2, PT, R6.reuse, RZ, PT ;  /* 0x000000ff0600720b */ /* 0x040fe20003f4d000 */
[----:B------:R-:W-:-:S05]  /*02f0*/  VIADD R0, R6, 0xc0cafb0d ;  /* 0xc0cafb0d06007836 */ /* 0x000fca0000000000 */
[----:B------:R-:W-:-:S05]  /*0300*/  LOP3.LUT R3, R0, 0xff800000, RZ, 0xc0, !PT ;  /* 0xff80000000037812 */ /* 0x000fca00078ec0ff */
[----:B------:R-:W-:Y:S01]  /*0310*/  IMAD.IADD R0, R6, 0x1, -R3 ;  /* 0x0000000106007824 */ /* 0x000fe200078e0a03 */
[----:B------:R-:W-:-:S03]  /*0320*/  I2FP.F32.S32 R3, R3 ;  /* 0x0000000300037245 */ /* 0x000fc60000201400 */
[----:B------:R-:W-:-:S04]  /*0330*/  FADD R7, R0, -1 ;  /* 0xbf80000000077421 */ /* 0x000fc80000000000 */
[----:B------:R-:W-:-:S04]  /*0340*/  FFMA R0, R7, R8, -0.16845393180847167969 ;  /* 0xbe2c7f3007007423 */ /* 0x000fc80000000008 */
[----:B------:R-:W-:-:S04]  /*0350*/  FFMA R0, R7, R0, 0.1716887056827545166 ;  /* 0x3e2fcf2a07007423 */ /* 0x000fc80000000000 */
[----:B------:R-:W-:-:S04]  /*0360*/  FFMA R0, R7, R0, -0.17900948226451873779 ;  /* 0xbe374e4307007423 */ /* 0x000fc80000000000 */
[----:B------:R-:W-:-:S04]  /*0370*/  FFMA R0, R7, R0, 0.20512372255325317383 ;  /* 0x3e520bf407007423 */ /* 0x000fc80000000000 */
[----:B------:R-:W-:-:S04]  /*0380*/  FFMA R0, R7, R0, -0.24046532809734344482 ;  /* 0xbe763c8b07007423 */ /* 0x000fc80000000000 */
[----:B------:R-:W-:-:S04]  /*0390*/  FFMA R0, R7, R0, 0.28857114911079406738 ;  /* 0x3e93bf9907007423 */ /* 0x000fc80000000000 */
[----:B------:R-:W-:-:S04]  /*03a0*/  FFMA R0, R7, R0, -0.36067417263984680176 ;  /* 0xbeb8aa4907007423 */ /* 0x000fc80000000000 */
[----:B------:R-:W-:-:S04]  /*03b0*/  FFMA R0, R7, R0, 0.48089820146560668945 ;  /* 0x3ef6384a07007423 */ /* 0x000fc80000000000 */
[----:B------:R-:W-:-:S04]  /*03c0*/  FFMA R0, R7, R0, -0.72134751081466674805 ;  /* 0xbf38aa3b07007423 */ /* 0x000fc80000000000 */
[C---:B------:R-:W-:Y:S01]  /*03d0*/  FMUL R8, R7.reuse, R0 ;  /* 0x0000000007087220 */ /* 0x040fe20000400000 */
[----:B------:R-:W-:Y:S02]  /*03e0*/  FSEL R0, RZ, -23, P0 ;  /* 0xc1b80000ff007808 */ /* 0x000fe40000000000 */
[----:B------:R-:W-:Y:S01]  /*03f0*/  ISETP.GT.U32.AND P0, PT, R6, 0x7f7fffff, PT ;  /* 0x7f7fffff0600780c */ /* 0x000fe20003f04070 */
[----:B------:R-:W-:Y:S02]  /*0400*/  FMUL R8, R7, R8 ;  /* 0x0000000807087220 */ /* 0x000fe40000400000 */
[----:B------:R-:W-:Y:S02]  /*0410*/  FFMA R3, R3, 1.1920928955078125e-07, R0 ;  /* 0x3400000003037823 */ /* 0x000fe40000000000 */
[----:B------:R-:W-:Y:S01]  /*0420*/  FFMA R8, R7, 1.4426950216293334961, R8 ;  /* 0x3fb8aa3b07087823 */ /* 0x000fe20000000008 */
[----:B------:R-:W-:-:S03]  /*0430*/  IMAD.MOV.U32 R7, RZ, RZ, 0x7f800000 ;  /* 0x7f800000ff077424 */ /* 0x000fc600078e00ff */
[----:B------:R-:W-:Y:S01]  /*0440*/  FADD R3, R3, R8 ;  /* 0x0000000803037221 */ /* 0x000fe20000000000 */
[----:B------:R-:W-:-:S03]  /*0450*/  IMAD.U32 R8, RZ, RZ, UR6 ;  /* 0x00000006ff087e24 */ /* 0x000fc6000f8e00ff */
[----:B------:R-:W-:-:S04]  /*0460*/  @P0 FFMA R3, R6, R7, +INF ;  /* 0x7f80000006030423 */ /* 0x000fc80000000007 */
[----:B------:R-:W0:Y:S08]  /*0470*/  MUFU.RCP R0, R3 ;  /* 0x0000000300007308 */ /* 0x000e300000001000 */
[----:B------:R-:W1:Y:S01]  /*0480*/  FCHK P0, -R8, R3 ;  /* 0x0000000308007302 */ /* 0x000e620000000100 */
[----:B0-----:R-:W-:-:S04]  /*0490*/  FFMA R7, -R3, R0, 1 ;  /* 0x3f80000003077423 */ /* 0x001fc80000000100 */
[----:B------:R-:W-:-:S04]  /*04a0*/  FFMA R0, R0, R7, R0 ;  /* 0x0000000700007223 */ /* 0x000fc80000000000 */
[----:B------:R-:W-:-:S04]  /*04b0*/  FFMA R7, R0, -1, RZ ;  /* 0xbf80000000077823 */ /* 0x000fc800000000ff */
[----:B------:R-:W-:-:S04]  /*04c0*/  FFMA R6, -R3, R7, -1 ;  /* 0xbf80000003067423 */ /* 0x000fc80000000107 */
[----:B------:R-:W-:Y:S01]  /*04d0*/  FFMA R0, R0, R6, R7 ;  /* 0x0000000600007223 */ /* 0x000fe20000000007 */
[----:B-1----:R-:W-:Y:S06]  /*04e0*/  @!P0 BRA `(.L_x_7) ;  /* 0x00000000000c8947 */ /* 0x002fec0003800000 */
[----:B------:R-:W-:Y:S02]  /*04f0*/  MOV R0, 0xbf800000 ;  /* 0xbf80000000007802 */ /* 0x000fe40000000f00 */
[----:B------:R-:W-:-:S07]  /*0500*/  MOV R6, 0x520 ;  /* 0x0000052000067802 */ /* 0x000fce0000000f00 */
[----:B------:R-:W-:Y:S05]  /*0510*/  CALL.REL.NOINC `($__internal_1_$__cuda_sm3x_div_rn_noftz_f32_slowpath) ;  /* 0x0000000400bc7944 */ /* 0x000fea0003c00000 */
.L_x_7:
[----:B------:R-:W-:Y:S05]  /*0520*/  BSYNC.RECONVERGENT B1 ;  /* 0x0000000000017941 */ /* 0x000fea0003800200 */
.L_x_6:
[C---:B------:R-:W-:Y:S01]  /*0530*/  FMUL R7, R4.reuse, 8388608 ;  /* 0x4b00000004077820 */ /* 0x040fe20000400000 */
[----:B------:R-:W-:Y:S01]  /*0540*/  FSETP.GEU.AND P0, PT, R4, 1.175494350822287508e-38, PT ;  /* 0x008000000400780b */ /* 0x000fe20003f0e000 */
[----:B------:R-:W-:Y:S02]  /*0550*/  HFMA2 R9, -RZ, RZ, 1.443359375, -0.2030029296875 ;  /* 0x3dc6b27fff097431 */ /* 0x000fe400000001ff */
[----:B------:R-:W-:Y:S01]  /*0560*/  FADD R0, R0, 1 ;  /* 0x3f80000000007421 */ /* 0x000fe20000000000 */
[----:B------:R-:W-:Y:S01]  /*0570*/  BSSY.RECONVERGENT B1, `(.L_x_8) ;  /* 0x000002c000017945 */ /* 0x000fe20003800200 */
[----:B------:R-:W-:-:S03]  /*0580*/  FSEL R7, R7, R4, !P0 ;  /* 0x0000000407077208 */ /* 0x000fc60004000000 */
[----:B------:R-:W-:Y:S02]  /*0590*/  FSEL R0, R0, 1, P2 ;  /* 0x3f80000000007808 */ /* 0x000fe40001000000 */
[----:B------:R-:W-:-:S05]  /*05a0*/  VIADD R6, R7, 0xc0cafb0d ;  /* 0xc0cafb0d07067836 */ /* 0x000fca0000000000 */
[----:B------:R-:W-:-:S05]  /*05b0*/  LOP3.LUT R8, R6, 0xff800000, RZ, 0xc0, !PT ;  /* 0xff80000006087812 */ /* 0x000fca00078ec0ff */
[----:B------:R-:W-:-:S04]  /*05c0*/  IMAD.IADD R6, R7, 0x1, -R8 ;  /* 0x0000000107067824 */ /* 0x000fc800078e0a08 */
[----:B------:R-:W-:Y:S01]  /*05d0*/  FADD R10, R6, -1 ;  /* 0xbf800000060a7421 */ /* 0x000fe20000000000 */
[----:B------:R-:W-:Y:S02]  /*05e0*/  FSEL R6, RZ, -23, P0 ;  /* 0xc1b80000ff067808 */ /* 0x000fe40000000000 */
[----:B------:R-:W-:Y:S01]  /*05f0*/  ISETP.GT.U32.AND P0, PT, R7, 0x7f7fffff, PT ;  /* 0x7f7fffff0700780c */ /* 0x000fe20003f04070 */
        /* <DEDUP_REMOVED lines=10> */
[----:B------:R-:W-:Y:S02]  /*06a0*/  I2FP.F32.S32 R9, R8 ;  /* 0x0000000800097245 */ /* 0x000fe40000201400 */
[----:B------:R-:W-:Y:S01]  /*06b0*/  FSEL R8, R3, -INF , P2 ;  /* 0xff80000003087808 */ /* 0x000fe20001000000 */
[C---:B------:R-:W-:Y:S02]  /*06c0*/  FMUL R11, R10.reuse, R11 ;  /* 0x0000000b0a0b7220 */ /* 0x040fe40000400000 */
[----:B------:R-:W-:Y:S02]  /*06d0*/  FFMA R6, R9, 1.1920928955078125e-07, R6 ;  /* 0x3400000009067823 */ /* 0x000fe40000000006 */
[----:B------:R-:W-:Y:S01]  /*06e0*/  FFMA R11, R10, 1.4426950216293334961, R11 ;  /* 0x3fb8aa3b0a0b7823 */ /* 0x000fe2000000000b */
[----:B------:R-:W-:Y:S02]  /*06f0*/  IMAD.MOV.U32 R10, RZ, RZ, 0x7f800000 ;  /* 0x7f800000ff0a7424 */ /* 0x000fe400078e00ff */
[----:B------:R-:W-:Y:S01]  /*0700*/  FMUL R5, R5, R8 ;  /* 0x0000000805057220 */ /* 0x000fe20000400000 */
[----:B------:R-:W-:Y:S01]  /*0710*/  FADD R6, R6, R11 ;  /* 0x0000000b06067221 */ /* 0x000fe20000000000 */
[C---:B------:R-:W-:Y:S01]  /*0720*/  @P0 FFMA R6, R7.reuse, R10, +INF ;  /* 0x7f80000007060423 */ /* 0x040fe2000000000a */
[----:B------:R-:W-:-:S04]  /*0730*/  FSETP.NEU.AND P0, PT, R7, RZ, PT ;  /* 0x000000ff0700720b */ /* 0x000fc80003f0d000 */
[----:B------:R-:W-:-:S05]  /*0740*/  FSEL R3, R6, -INF , P0 ;  /* 0xff80000006037808 */ /* 0x000fca0000000000 */
[----:B------:R-:W-:-:S04]  /*0750*/  FFMA R3, R4, R3, R5 ;  /* 0x0000000304037223 */ /* 0x000fc80000000005 */
[----:B------:R-:W-:-:S04]  /*0760*/  FADD R7, R3, 1 ;  /* 0x3f80000003077421 */ /* 0x000fc80000000000 */
[----:B------:R-:W0:Y:S08]  /*0770*/  MUFU.RCP R3, R7 ;  /* 0x0000000700037308 */ /* 0x000e300000001000 */
[----:B------:R-:W1:Y:S01]  /*0780*/  FCHK P0, R0, R7 ;  /* 0x0000000700007302 */ /* 0x000e620000000000 */
[----:B0-----:R-:W-:-:S04]  /*0790*/  FFMA R4, -R7, R3, 1 ;  /* 0x3f80000007047423 */ /* 0x001fc80000000103 */
[----:B------:R-:W-:-:S04]  /*07a0*/  FFMA R3, R3, R4, R3 ;  /* 0x0000000403037223 */ /* 0x000fc80000000003 */
[----:B------:R-:W-:-:S04]  /*07b0*/  FFMA R4, R0, R3, RZ ;  /* 0x0000000300047223 */ /* 0x000fc800000000ff */
[----:B------:R-:W-:-:S04]  /*07c0*/  FFMA R5, -R7, R4, R0 ;  /* 0x0000000407057223 */ /* 0x000fc80000000100 */
[----:B------:R-:W-:Y:S01]  /*07d0*/  FFMA R3, R3, R5, R4 ;  /* 0x0000000503037223 */ /* 0x000fe20000000004 */
[----:B-1----:R-:W-:Y:S06]  /*07e0*/  @!P0 BRA `(.L_x_9) ;  /* 0x0000000000108947 */ /* 0x002fec0003800000 */
[----:B------:R-:W-:Y:S01]  /*07f0*/  IMAD.MOV.U32 R3, RZ, RZ, R7 ;  /* 0x000000ffff037224 */ /* 0x000fe200078e0007 */
[----:B------:R-:W-:-:S07]  /*0800*/  MOV R6, 0x820 ;  /* 0x0000082000067802 */ /* 0x000fce0000000f00 */
[----:B------:R-:W-:Y:S05]  /*0810*/  CALL.REL.NOINC `($__internal_1_$__cuda_sm3x_div_rn_noftz_f32_slowpath) ;  /* 0x0000000000fc7944 */ /* 0x000fea0003c00000 */
[----:B------:R-:W-:-:S07]  /*0820*/  MOV R3, R0 ;  /* 0x0000000000037202 */ /* 0x000fce0000000f00 */
.L_x_9:
[----:B------:R-:W-:Y:S05]  /*0830*/  BSYNC.RECONVERGENT B1 ;  /* 0x0000000000017941 */ /* 0x000fea0003800200 */
.L_x_8:
[----:B------:R-:W-:Y:S01]  /*0840*/  IMAD.MOV.U32 R7, RZ, RZ, R3 ;  /* 0x000000ffff077224 */ /* 0x000fe200078e0003 */
[----:B------:R-:W-:Y:S06]  /*0850*/  BRA `(.L_x_10) ;  /* 0x0000000000087947 */ /* 0x000fec0003800000 */
.L_x_5:
[----:B------:R-:W0:Y:S02]  /*0860*/  LDCU UR6, c[0x3][URZ] ;  /* 0x00c00000ff0677ac */ /* 0x000e240008000800 */
[----:B0-----:R-:W-:-:S07]  /*0870*/  I2FP.F32.S32 R7, UR6 ;  /* 0x0000000600077c45 */ /* 0x001fce0008201400 */
.L_x_10:
[----:B------:R-:W-:Y:S05]  /*0880*/  BSYNC.RECONVERGENT B0 ;  /* 0x0000000000007941 */ /* 0x000fea0003800200 */
.L_x_4:
[----:B------:R-:W0:Y:S02]  /*0890*/  LDC.64 R4, c[0x0][0x380] ;  /* 0x0000e000ff047b82 */ /* 0x000e240000000a00 */
[----:B0-----:R-:W-:-:S05]  /*08a0*/  IMAD.WIDE.U32 R2, R2, 0x4, R4 ;  /* 0x0000000402027825 */ /* 0x001fca00078e0004 */
[----:B------:R-:W-:Y:S01]  /*08b0*/  STG.E desc[UR4][R2.64], R7 ;  /* 0x0000000702007986 */ /* 0x000fe2000c101904 */
[----:B------:R-:W-:Y:S05]  /*08c0*/  EXIT ;  /* 0x000000000000794d */ /* 0x000fea0003800000 */
        .weak           $__internal_0_$__cuda_sm20_rcp_rn_f32_slowpath
        .type           $__internal_0_$__cuda_sm20_rcp_rn_f32_slowpath,@function
        .size           $__internal_0_$__cuda_sm20_rcp_rn_f32_slowpath,($__internal_1_$__cuda_sm3x_div_rn_noftz_f32_slowpath - $__internal_0_$__cuda_sm20_rcp_rn_f32_slowpath)
$__internal_0_$__cuda_sm20_rcp_rn_f32_slowpath:
[----:B------:R-:W-:-:S05]  /*08d0*/  IMAD.SHL.U32 R0, R3, 0x2, RZ ;  /* 0x0000000203007824 */ /* 0x000fca00078e00ff */
[----:B------:R-:W-:Y:S02]  /*08e0*/  SHF.R.U32.HI R5, RZ, 0x18, R0 ;  /* 0x00000018ff057819 */ /* 0x000fe40000011600 */
[----:B------:R-:W-:Y:S02]  /*08f0*/  MOV R0, R3 ;  /* 0x0000000300007202 */ /* 0x000fe40000000f00 */
[----:B------:R-:W-:-:S13]  /*0900*/  ISETP.NE.U32.AND P0, PT, R5, RZ, PT ;  /* 0x000000ff0500720c */ /* 0x000fda0003f05070 */
[----:B------:R-:W-:Y:S05]  /*0910*/  @P0 BRA `(.L_x_11) ;  /* 0x00000000002c0947 */ /* 0x000fea0003800000 */
[----:B------:R-:W-:-:S05]  /*0920*/  IMAD.SHL.U32 R3, R0, 0x2, RZ ;  /* 0x0000000200037824 */ /* 0x000fca00078e00ff */
[----:B------:R-:W-:-:S13]  /*0930*/  ISETP.NE.AND P0, PT, R3, RZ, PT ;  /* 0x000000ff0300720c */ /* 0x000fda0003f05270 */
[----:B------:R2:W3:Y:S01]  /*0940*/  @!P0 MUFU.RCP R3, R0 ;  /* 0x0000000000038308 */ /* 0x0004e20000001000 */
[----:B------:R-:W-:Y:S05]  /*0950*/  @!P0 BRA `(.L_x_12) ;  /* 0x0000000000a48947 */ /* 0x000fea0003800000 */
[----:B------:R-:W-:-:S04]  /*0960*/  FFMA R5, R0, 1.84467440737095516160e+19, RZ ;  /* 0x5f80000000057823 */ /* 0x000fc800000000ff */
[----:B--2---:R-:W3:Y:S02]  /*0970*/  MUFU.RCP R0, R5 ;  /* 0x0000000500007308 */ /* 0x004ee40000001000 */
[----:B---3--:R-:W-:-:S04]  /*0980*/  FFMA R3, R5, R0, -1 ;  /* 0xbf80000005037423 */ /* 0x008fc80000000000 */
[----:B------:R-:W-:-:S04]  /*0990*/  FADD.FTZ R3, -R3, -RZ ;  /* 0x800000ff03037221 */ /* 0x000fc80000010100 */
[----:B------:R-:W-:-:S04]  /*09a0*/  FFMA R0, R0, R3, R0 ;  /* 0x0000000300007223 */ /* 0x000fc80000000000 */
[----:B------:R-:W-:Y:S01]  /*09b0*/  FFMA R3, R0, 1.84467440737095516160e+19, RZ ;  /* 0x5f80000000037823 */ /* 0x000fe200000000ff */
[----:B------:R-:W-:Y:S06]  /*09c0*/  BRA `(.L_x_12) ;  /* 0x0000000000887947 */ /* 0x000fec0003800000 */
.L_x_11:
[----:B------:R-:W-:-:S05]  /*09d0*/  VIADD R3, R5, 0xffffff03 ;  /* 0xffffff0305037836 */ /* 0x000fca0000000000 */
[----:B------:R-:W-:-:S13]  /*09e0*/  ISETP.GT.U32.AND P0, PT, R3, 0x1, PT ;  /* 0x000000010300780c */ /* 0x000fda0003f04070 */
[----:B------:R-:W-:Y:S05]  /*09f0*/  @P0 BRA `(.L_x_13) ;  /* 0x0000000000780947 */ /* 0x000fea0003800000 */
[----:B------:R-:W-:Y:S01]  /*0a00*/  LOP3.LUT R7, R0, 0x7fffff, RZ, 0xc0, !PT ;  /* 0x007fffff00077812 */ /* 0x000fe200078ec0ff */
[----:B------:R-:W-:Y:S01]  /*0a10*/  HFMA2 R12, -RZ, RZ, 0, 1.78813934326171875e-07 ;  /* 0x00000003ff0c7431 */ /* 0x000fe200000001ff */
[----:B------:R-:W-:Y:S02]  /*0a20*/  IADD3 R5, PT, PT, R5, -0xfc, RZ ;  /* 0xffffff0405057810 */ /* 0x000fe40007ffe0ff */
[----:B------:R-:W-:-:S04]  /*0a30*/  LOP3.LUT R7, R7, 0x3f800000, RZ, 0xfc, !PT ;  /* 0x3f80000007077812 */ /* 0x000fc800078efcff */
[----:B------:R-:W0:Y:S01]  /*0a40*/  MUFU.RCP R8, R7 ;  /* 0x0000000700087308 */ /* 0x000e220000001000 */
[----:B------:R-:W-:Y:S01]  /*0a50*/  SHF.L.U32 R11, R12, R3, RZ ;  /* 0x000000030c0b7219 */ /* 0x000fe200000006ff */
[----:B0-----:R-:W-:-:S04]  /*0a60*/  FFMA R9, R7, R8, -1 ;  /* 0xbf80000007097423 */ /* 0x001fc80000000008 */
[----:B------:R-:W-:-:S04]  /*0a70*/  FADD.FTZ R9, -R9, -RZ ;  /* 0x800000ff09097221 */ /* 0x000fc80000010100 */
[CCC-:B------:R-:W-:Y:S01]  /*0a80*/  FFMA.RM R10, R8.reuse, R9.reuse, R8.reuse ;  /* 0x00000009080a7223 */ /* 0x1c0fe20000004008 */
[----:B------:R-:W-:-:S04]  /*0a90*/  FFMA.RP R9, R8, R9, R8 ;  /* 0x0000000908097223 */ /* 0x000fc80000008008 */
[C---:B------:R-:W-:Y:S02]  /*0aa0*/  LOP3.LUT R8, R10.reuse, 0x7fffff, RZ, 0xc0, !PT ;  /* 0x007fffff0a087812 */ /* 0x040fe400078ec0ff */
[----:B------:R-:W-:Y:S02]  /*0ab0*/  FSETP.NEU.FTZ.AND P0, PT, R10, R9, PT ;  /* 0x000000090a00720b */ /* 0x000fe40003f1d000 */
[----:B------:R-:W-:Y:S02]  /*0ac0*/  LOP3.LUT R8, R8, 0x800000, RZ, 0xfc, !PT ;  /* 0x0080000008087812 */ /* 0x000fe400078efcff */
[----:B------:R-:W-:Y:S02]  /*0ad0*/  SEL R9, RZ, 0xffffffff, !P0 ;  /* 0xffffffffff097807 */ /* 0x000fe40004000000 */
[----:B------:R-:W-:-:S03]  /*0ae0*/  LOP3.LUT R10, R11, R8, RZ, 0xc0, !PT ;  /* 0x000000080b0a7212 */ /* 0x000fc600078ec0ff */
[----:B------:R-:W-:Y:S01]  /*0af0*/  IMAD.MOV R9, RZ, RZ, -R9 ;  /* 0x000000ffff097224 */ /* 0x000fe200078e0a09 */
[----:B------:R-:W-:-:S04]  /*0b00*/  SHF.R.U32.HI R10, RZ, R3, R10 ;  /* 0x00000003ff0a7219 */ /* 0x000fc8000001160a */
[----:B------:R-:W-:Y:S02]  /*0b10*/  LOP3.LUT P1, RZ, R9, R3, R8, 0xf8, !PT ;  /* 0x0000000309ff7212 */ /* 0x000fe4000782f808 */
[C---:B------:R-:W-:Y:S02]  /*0b20*/  LOP3.LUT P0, RZ, R10.reuse, 0x1, RZ, 0xc0, !PT ;  /* 0x000000010aff7812 */ /* 0x040fe4000780c0ff */
[----:B------:R-:W-:-:S04]  /*0b30*/  LOP3.LUT P2, RZ, R10, 0x2, RZ, 0xc0, !PT ;  /* 0x000000020aff7812 */ /* 0x000fc8000784c0ff */
[----:B------:R-:W-:Y:S02]  /*0b40*/  PLOP3.LUT P0, PT, P0, P1, P2, 0xe0, 0x0 ;  /* 0x000000000000781c */ /* 0x000fe40000703c20 */
[----:B------:R-:W-:Y:S02]  /*0b50*/  LOP3.LUT P1, RZ, R0, 0x7fffff, RZ, 0xc0, !PT ;  /* 0x007fffff00ff7812 */ /* 0x000fe4000782c0ff */
[----:B------:R-:W-:-:S05]  /*0b60*/  SEL R3, RZ, 0x1, !P0 ;  /* 0x00000001ff037807 */ /* 0x000fca0004000000 */
[----:B------:R-:W-:-:S05]  /*0b70*/  IMAD.MOV R3, RZ, RZ, -R3 ;  /* 0x000000ffff037224 */ /* 0x000fca00078e0a03 */
[----:B------:R-:W-:Y:S02]  /*0b80*/  ISETP.GE.AND P0, PT, R3, RZ, PT ;  /* 0x000000ff0300720c */ /* 0x000fe40003f06270 */
[----:B------:R-:W-:-:S11]  /*0b90*/  SHF.R.U32.HI R3, RZ, R5, R8 ;  /* 0x00000005ff037219 */ /* 0x000fd60000011608 */
[----:B------:R-:W-:-:S04]  /*0ba0*/  @!P0 VIADD R3, R3, 0x1 ;  /* 0x0000000103038836 */ /* 0x000fc80000000000 */
[----:B------:R-:W-:-:S05]  /*0bb0*/  @!P1 IMAD.SHL.U32 R3, R3, 0x2, RZ ;  /* 0x0000000203039824 */ /* 0x000fca00078e00ff */
[----:B------:R-:W-:Y:S01]  /*0bc0*/  LOP3.LUT R3, R3, 0x80000000, R0, 0xf8, !PT ;  /* 0x8000000003037812 */ /* 0x000fe200078ef800 */
[----:B------:R-:W-:Y:S06]  /*0bd0*/  BRA `(.L_x_12) ;  /* 0x0000000000047947 */ /* 0x000fec0003800000 */
.L_x_13:
[----:B------:R0:W1:Y:S02]  /*0be0*/  MUFU.RCP R3, R0 ;  /* 0x0000000000037308 */ /* 0x0000640000001000 */
.L_x_12:
[----:B------:R-:W-:-:S04]  /*0bf0*/  MOV R7, 0x0 ;  /* 0x0000000000077802 */ /* 0x000fc80000000f00 */
[----:B0123--:R-:W-:Y:S05]  /*0c00*/  RET.REL.NODEC R6 `(_Z17computeAmountRowsPfif) ;  /* 0xfffffff006fc7950 */ /* 0x00ffea0003c3ffff */
        .weak           $__internal_1_$__cuda_sm3x_div_rn_noftz_f32_slowpath
        .type           $__internal_1_$__cuda_sm3x_div_rn_noftz_f32_slowpath,@function
        .size           $__internal_1_$__cuda_sm3x_div_rn_noftz_f32_slowpath,(.L_x_27 - $__internal_1_$__cuda_sm3x_div_rn_noftz_f32_slowpath)
$__internal_1_$__cuda_sm3x_div_rn_noftz_f32_slowpath:
[----:B------:R-:W-:Y:S01]  /*0c10*/  SHF.R.U32.HI R8, RZ, 0x17, R3 ;  /* 0x00000017ff087819 */ /* 0x000fe20000011603 */
[----:B------:R-:W-:Y:S01]  /*0c20*/  BSSY.RECONVERGENT B2, `(.L_x_14) ;  /* 0x0000063000027945 */ /* 0x000fe20003800200 */
[----:B------:R-:W-:Y:S02]  /*0c30*/  SHF.R.U32.HI R7, RZ, 0x17, R0 ;  /* 0x00000017ff077819 */ /* 0x000fe40000011600 */
[----:B------:R-:W-:Y:S02]  /*0c40*/  LOP3.LUT R14, R8, 0xff, RZ, 0xc0, !PT ;  /* 0x000000ff080e7812 */ /* 0x000fe400078ec0ff */
[----:B------:R-:W-:Y:S02]  /*0c50*/  LOP3.LUT R12, R7, 0xff, RZ, 0xc0, !PT ;  /* 0x000000ff070c7812 */ /* 0x000fe400078ec0ff */
[----:B------:R-:W-:Y:S01]  /*0c60*/  MOV R9, R3 ;  /* 0x0000000300097202 */ /* 0x000fe20000000f00 */
[----:B------:R-:W-:Y:S02]  /*0c70*/  VIADD R10, R14, 0xffffffff ;  /* 0xffffffff0e0a7836 */ /* 0x000fe40000000000 */
[----:B------:R-:W-:-:S03]  /*0c80*/  VIADD R8, R12, 0xffffffff ;  /* 0xffffffff0c087836 */ /* 0x000fc60000000000 */
[----:B------:R-:W-:-:S04]  /*0c90*/  ISETP.GT.U32.AND P0, PT, R10, 0xfd, PT ;  /* 0x000000fd0a00780c */ /* 0x000fc80003f04070 */
[----:B------:R-:W-:-:S13]  /*0ca0*/  ISETP.GT.U32.OR P0, PT, R8, 0xfd, P0 ;  /* 0x000000fd0800780c */ /* 0x000fda0000704470 */
[----:B------:R-:W-:Y:S01]  /*0cb0*/  @!P0 IMAD.MOV.U32 R7, RZ, RZ, RZ ;  /* 0x000000ffff078224 */ /* 0x000fe200078e00ff */
[----:B------:R-:W-:Y:S06]  /*0cc0*/  @!P0 BRA `(.L_x_15) ;  /* 0x00000000005c8947 */ /* 0x000fec0003800000 */
[----:B------:R-:W-:Y:S02]  /*0cd0*/  FSETP.GTU.FTZ.AND P0, PT, |R0|, +INF , PT ;  /* 0x7f8000000000780b */ /* 0x000fe40003f1c200 */
[----:B------:R-:W-:-:S04]  /*0ce0*/  FSETP.GTU.FTZ.AND P1, PT, |R3|, +INF , PT ;  /* 0x7f8000000300780b */ /* 0x000fc80003f3c200 */
[----:B------:R-:W-:-:S13]  /*0cf0*/  PLOP3.LUT P0, PT, P0, P1, PT, 0xf8, 0x8f ;  /* 0x00000000008f781c */ /* 0x000fda0000703f70 */
[----:B------:R-:W-:Y:S05]  /*0d00*/  @P0 BRA `(.L_x_16) ;  /* 0x00000004004c0947 */ /* 0x000fea0003800000 */
[----:B------:R-:W-:-:S13]  /*0d10*/  LOP3.LUT P0, RZ, R9, 0x7fffffff, R0, 0xc8, !PT ;  /* 0x7fffffff09ff7812 */ /* 0x000fda000780c800 */
[----:B------:R-:W-:Y:S05]  /*0d20*/  @!P0 BRA `(.L_x_17) ;  /* 0x00000004003c8947 */ /* 0x000fea0003800000 */
[C---:B------:R-:W-:Y:S02]  /*0d30*/  FSETP.NEU.FTZ.AND P3, PT, |R0|.reuse, +INF , PT ;  /* 0x7f8000000000780b */ /* 0x040fe40003f7d200 */
[----:B------:R-:W-:Y:S02]  /*0d40*/  FSETP.NEU.FTZ.AND P1, PT, |R3|, +INF , PT ;  /* 0x7f8000000300780b */ /* 0x000fe40003f3d200 */
[----:B------:R-:W-:-:S11]  /*0d50*/  FSETP.NEU.FTZ.AND P0, PT, |R0|, +INF , PT ;  /* 0x7f8000000000780b */ /* 0x000fd60003f1d200 */
[----:B------:R-:W-:Y:S05]  /*0d60*/  @!P1 BRA !P3, `(.L_x_17) ;  /* 0x00000004002c9947 */ /* 0x000fea0005800000 */
[----:B------:R-:W-:-:S04]  /*0d70*/  LOP3.LUT P3, RZ, R0, 0x7fffffff, RZ, 0xc0, !PT ;  /* 0x7fffffff00ff7812 */ /* 0x000fc8000786c0ff */
[----:B------:R-:W-:-:S13]  /*0d80*/  PLOP3.LUT P1, PT, P1, P3, PT, 0x2f, 0xf2 ;  /* 0x0000000000f2781c */ /* 0x000fda0000f26577 */
[----:B------:R-:W-:Y:S05]  /*0d90*/  @P1 BRA `(.L_x_18) ;  /* 0x0000000400181947 */ /* 0x000fea0003800000 */
[----:B------:R-:W-:-:S04]  /*0da0*/  LOP3.LUT P1, RZ, R9, 0x7fffffff, RZ, 0xc0, !PT ;  /* 0x7fffffff09ff7812 */ /* 0x000fc8000782c0ff */
[----:B------:R-:W-:-:S13]  /*0db0*/  PLOP3.LUT P0, PT, P0, P1, PT, 0x2f, 0xf2 ;  /* 0x0000000000f2781c */ /* 0x000fda0000702577 */
[----:B------:R-:W-:Y:S05]  /*0dc0*/  @P0 BRA `(.L_x_19) ;  /* 0x0000000400000947 */ /* 0x000fea0003800000 */
[----:B------:R-:W-:Y:S02]  /*0dd0*/  ISETP.GE.AND P0, PT, R8, RZ, PT ;  /* 0x000000ff0800720c */ /* 0x000fe40003f06270 */
[----:B------:R-:W-:-:S11]  /*0de0*/  ISETP.GE.AND P1, PT, R10, RZ, PT ;  /* 0x000000ff0a00720c */ /* 0x000fd60003f26270 */
[----:B------:R-:W-:Y:S01]  /*0df0*/  @P0 MOV R7, RZ ;  /* 0x000000ff00070202 */ /* 0x000fe20000000f00 */
[----:B------:R-:W-:Y:S02]  /*0e00*/  @!P0 IMAD.MOV.U32 R7, RZ, RZ, -0x40 ;  /* 0xffffffc0ff078424 */ /* 0x000fe400078e00ff */
[----:B------:R-:W-:Y:S01]  /*0e10*/  @!P0 FFMA R0, R0, 1.84467440737095516160e+19, RZ ;  /* 0x5f80000000008823 */ /* 0x000fe200000000ff */
[----:B------:R-:W-:Y:S02]  /*0e20*/  @!P1 FFMA R9, R3, 1.84467440737095516160e+19, RZ ;  /* 0x5f80000003099823 */ /* 0x000fe400000000ff */
[----:B------:R-:W-:-:S07]  /*0e30*/  @!P1 IADD3 R7, PT, PT, R7, 0x40, RZ ;  /* 0x0000004007079810 */ /* 0x000fce0007ffe0ff */
.L_x_15:
[----:B------:R-:W-:Y:S01]  /*0e40*/  LEA R8, R14, 0xc0800000, 0x17 ;  /* 0xc08000000e087811 */ /* 0x000fe200078eb8ff */
[----:B------:R-:W-:Y:S04]  /*0e50*/  BSSY.RECONVERGENT B3, `(.L_x_20) ;  /* 0x0000036000037945 */ /* 0x000fe80003800200 */
[----:B------:R-:W-:Y:S01]  /*0e60*/  IMAD.IADD R8, R9, 0x1, -R8 ;  /* 0x0000000109087824 */ /* 0x000fe200078e0a08 */
[----:B------:R-:W-:-:S03]  /*0e70*/  IADD3 R9, PT, PT, R12, -0x7f, RZ ;  /* 0xffffff810c097810 */ /* 0x000fc60007ffe0ff */
[----:B------:R-:W0:Y:S01]  /*0e80*/  MUFU.RCP R10, R8 ;  /* 0x00000008000a7308 */ /* 0x000e220000001000 */
[----:B------:R-:W-:Y:S01]  /*0e90*/  FADD.FTZ R11, -R8, -RZ ;  /* 0x800000ff080b7221 */ /* 0x000fe20000010100 */
[----:B------:R-:W-:-:S03]  /*0ea0*/  IMAD R0, R9, -0x800000, R0 ;  /* 0xff80000009007824 */ /* 0x000fc600078e0200 */
[----:B0-----:R-:W-:-:S04]  /*0eb0*/  FFMA R13, R10, R11, 1 ;  /* 0x3f8000000a0d7423 */ /* 0x001fc8000000000b */
[----:B------:R-:W-:-:S04]  /*0ec0*/  FFMA R15, R10, R13, R10 ;  /* 0x0000000d0a0f7223 */ /* 0x000fc8000000000a */
[----:B------:R-:W-:-:S04]  /*0ed0*/  FFMA R10, R0, R15, RZ ;  /* 0x0000000f000a7223 */ /* 0x000fc800000000ff */
[----:B------:R-:W-:-:S04]  /*0ee0*/  FFMA R13, R11, R10, R0 ;  /* 0x0000000a0b0d7223 */ /* 0x000fc80000000000 */
[----:B------:R-:W-:Y:S01]  /*0ef0*/  FFMA R12, R15, R13, R10 ;  /* 0x0000000d0f0c7223 */ /* 0x000fe2000000000a */
[----:B------:R-:W-:-:S03]  /*0f00*/  IADD3 R10, PT, PT, R9, 0x7f, -R14 ;  /* 0x0000007f090a7810 */ /* 0x000fc60007ffe80e */
[----:B------:R-:W-:Y:S02]  /*0f10*/  FFMA R11, R11, R12, R0 ;  /* 0x0000000c0b0b7223 */ /* 0x000fe40000000000 */
[----:B------:R-:W-:Y:S02]  /*0f20*/  IMAD.IADD R7, R10, 0x1, R7 ;  /* 0x000000010a077824 */ /* 0x000fe400078e0207 */
[----:B------:R-:W-:-:S05]  /*0f30*/  FFMA R0, R15, R11, R12 ;  /* 0x0000000b0f007223 */ /* 0x000fca000000000c */
[----:B------:R-:W-:-:S04]  /*0f40*/  SHF.R.U32.HI R8, RZ, 0x17, R0 ;  /* 0x00000017ff087819 */ /* 0x000fc80000011600 */
[----:B------:R-:W-:-:S04]  /*0f50*/  LOP3.LUT R8, R8, 0xff, RZ, 0xc0, !PT ;  /* 0x000000ff08087812 */ /* 0x000fc800078ec0ff */
[----:B------:R-:W-:-:S05]  /*0f60*/  IADD3 R13, PT, PT, R8, R7, RZ ;  /* 0x00000007080d7210 */ /* 0x000fca0007ffe0ff */
[----:B------:R-:W-:-:S05]  /*0f70*/  VIADD R8, R13, 0xffffffff ;  /* 0xffffffff0d087836 */ /* 0x000fca0000000000 */
[----:B------:R-:W-:-:S13]  /*0f80*/  ISETP.GE.U32.AND P0, PT, R8, 0xfe, PT ;  /* 0x000000fe0800780c */ /* 0x000fda0003f06070 */
[----:B------:R-:W-:Y:S05]  /*0f90*/  @!P0 BRA `(.L_x_21) ;  /* 0x0000000000808947 */ /* 0x000fea0003800000 */
[----:B------:R-:W-:-:S13]  /*0fa0*/  ISETP.GT.AND P0, PT, R13, 0xfe, PT ;  /* 0x000000fe0d00780c */ /* 0x000fda0003f04270 */
[----:B------:R-:W-:Y:S05]  /*0fb0*/  @P0 BRA `(.L_x_22) ;  /* 0x00000000006c0947 */ /* 0x000fea0003800000 */
[----:B------:R-:W-:-:S13]  /*0fc0*/  ISETP.GE.AND P0, PT, R13, 0x1, PT ;  /* 0x000000010d00780c */ /* 0x000fda0003f06270 */
[----:B------:R-:W-:Y:S05]  /*0fd0*/  @P0 BRA `(.L_x_23) ;  /* 0x0000000000740947 */ /* 0x000fea0003800000 */
[----:B------:R-:W-:Y:S02]  /*0fe0*/  ISETP.GE.AND P0, PT, R13, -0x18, PT ;  /* 0xffffffe80d00780c */ /* 0x000fe40003f06270 */
[----:B------:R-:W-:-:S11]  /*0ff0*/  LOP3.LUT R0, R0, 0x80000000, RZ, 0xc0, !PT ;  /* 0x8000000000007812 */ /* 0x000fd600078ec0ff */
[----:B------:R-:W-:Y:S05]  /*1000*/  @!P0 BRA `(.L_x_23) ;  /* 0x0000000000688947 */ /* 0x000fea0003800000 */
[-CC-:B------:R-:W-:Y:S01]  /*1010*/  FFMA.RZ R7, R15, R11.reuse, R12.reuse ;  /* 0x0000000b0f077223 */ /* 0x180fe2000000c00c */
[----:B------:R-:W-:Y:S01]  /*1020*/  IADD3 R10, PT, PT, R13, 0x20, RZ ;  /* 0x000000200d0a7810 */ /* 0x000fe20007ffe0ff */
[-CC-:B------:R-:W-:Y:S01]  /*1030*/  FFMA.RM R8, R15, R11.reuse, R12.reuse ;  /* 0x0000000b0f087223 */ /* 0x180fe2000000400c */
[----:B------:R-:W-:Y:S02]  /*1040*/  ISETP.NE.AND P3, PT, R13, RZ, PT ;  /* 0x000000ff0d00720c */ /* 0x000fe40003f65270 */
[----:B------:R-:W-:Y:S01]  /*1050*/  LOP3.LUT R9, R7, 0x7fffff, RZ, 0xc0, !PT ;  /* 0x007fffff07097812 */ /* 0x000fe200078ec0ff */
[----:B------:R-:W-:Y:S01]  /*1060*/  FFMA.RP R7, R15, R11, R12 ;  /* 0x0000000b0f077223 */ /* 0x000fe2000000800c */
[----:B------:R-:W-:Y:S01]  /*1070*/  IMAD.MOV R11, RZ, RZ, -R13 ;  /* 0x000000ffff0b7224 */ /* 0x000fe200078e0a0d */
[----:B------:R-:W-:Y:S02]  /*1080*/  ISETP.NE.AND P1, PT, R13, RZ, PT ;  /* 0x000000ff0d00720c */ /* 0x000fe40003f25270 */
[----:B------:R-:W-:-:S02]  /*1090*/  LOP3.LUT R9, R9, 0x800000, RZ, 0xfc, !PT ;  /* 0x0080000009097812 */ /* 0x000fc400078efcff */
[----:B------:R-:W-:Y:S02]  /*10a0*/  FSETP.NEU.FTZ.AND P0, PT, R7, R8, PT ;  /* 0x000000080700720b */ /* 0x000fe40003f1d000 */
[----:B------:R-:W-:Y:S02]  /*10b0*/  SHF.L.U32 R10, R9, R10, RZ ;  /* 0x0000000a090a7219 */ /* 0x000fe400000006ff */
[----:B------:R-:W-:Y:S02]  /*10c0*/  SEL R8, R11, RZ, P3 ;  /* 0x000000ff0b087207 */ /* 0x000fe40001800000 */
[----:B------:R-:W-:Y:S02]  /*10d0*/  ISETP.NE.AND P1, PT, R10, RZ, P1 ;  /* 0x000000ff0a00720c */ /* 0x000fe40000f25270 */
[----:B------:R-:W-:Y:S02]  /*10e0*/  SHF.R.U32.HI R8, RZ, R8, R9 ;  /* 0x00000008ff087219 */ /* 0x000fe40000011609 */
[----:B------:R-:W-:-:S02]  /*10f0*/  PLOP3.LUT P0, PT, P0, P1, PT, 0xf8, 0x8f ;  /* 0x00000000008f781c */ /* 0x000fc40000703f70 */
[----:B------:R-:W-:Y:S02]  /*1100*/  SHF.R.U32.HI R10, RZ, 0x1, R8 ;  /* 0x00000001ff0a7819 */ /* 0x000fe40000011608 */
[----:B------:R-:W-:-:S04]  /*1110*/  SEL R7, RZ, 0x1, !P0 ;  /* 0x00000001ff077807 */ /* 0x000fc80004000000 */
[----:B------:R-:W-:-:S04]  /*1120*/  LOP3.LUT R7, R7, 0x1, R10, 0xf8, !PT ;  /* 0x0000000107077812 */ /* 0x000fc800078ef80a */
[----:B------:R-:W-:-:S04]  /*1130*/  LOP3.LUT R7, R7, R8, RZ, 0xc0, !PT ;  /* 0x0000000807077212 */ /* 0x000fc800078ec0ff */
[----:B------:R-:W-:-:S04]  /*1140*/  IADD3 R7, PT, PT, R10, R7, RZ ;  /* 0x000000070a077210 */ /* 0x000fc80007ffe0ff */
[----:B------:R-:W-:Y:S01]  /*1150*/  LOP3.LUT R0, R7, R0, RZ, 0xfc, !PT ;  /* 0x0000000007007212 */ /* 0x000fe200078efcff */
[----:B------:R-:W-:Y:S06]  /*1160*/  BRA `(.L_x_23) ;  /* 0x0000000000107947 */ /* 0x000fec0003800000 */
.L_x_22:
[----:B------:R-:W-:-:S04]  /*1170*/  LOP3.LUT R0, R0, 0x80000000, RZ, 0xc0, !PT ;  /* 0x8000000000007812 */ /* 0x000fc800078ec0ff */
[----:B------:R-:W-:Y:S01]  /*1180*/  LOP3.LUT R0, R0, 0x7f800000, RZ, 0xfc, !PT ;  /* 0x7f80000000007812 */ /* 0x000fe200078efcff */
[----:B------:R-:W-:Y:S06]  /*1190*/  BRA `(.L_x_23) ;  /* 0x0000000000047947 */ /* 0x000fec0003800000 */
.L_x_21:
[----:B------:R-:W-:-:S07]  /*11a0*/  IMAD R0, R7, 0x800000, R0 ;  /* 0x0080000007007824 */ /* 0x000fce00078e0200 */
.L_x_23:
[----:B------:R-:W-:Y:S05]  /*11b0*/  BSYNC.RECONVERGENT B3 ;  /* 0x0000000000037941 */ /* 0x000fea0003800200 */
.L_x_20:
[----:B------:R-:W-:Y:S05]  /*11c0*/  BRA `(.L_x_24) ;  /* 0x0000000000207947 */ /* 0x000fea0003800000 */
.L_x_19:
[----:B------:R-:W-:-:S04]  /*11d0*/  LOP3.LUT R0, R9, 0x80000000, R0, 0x48, !PT ;  /* 0x8000000009007812 */ /* 0x000fc800078e4800 */
[----:B------:R-:W-:Y:S01]  /*11e0*/  LOP3.LUT R0, R0, 0x7f800000, RZ, 0xfc, !PT ;  /* 0x7f80000000007812 */ /* 0x000fe200078efcff */
[----:B------:R-:W-:Y:S06]  /*11f0*/  BRA `(.L_x_24) ;  /* 0x0000000000147947 */ /* 0x000fec0003800000 */
.L_x_18:
[----:B------:R-:W-:Y:S01]  /*1200*/  LOP3.LUT R0, R9, 0x80000000, R0, 0x48, !PT ;  /* 0x8000000009007812 */ /* 0x000fe200078e4800 */
[----:B------:R-:W-:Y:S06]  /*1210*/  BRA `(.L_x_24) ;  /* 0x00000000000c7947 */ /* 0x000fec0003800000 */
.L_x_17:
[----:B------:R-:W0:Y:S01]  /*1220*/  MUFU.RSQ R0, -QNAN ;  /* 0xffc0000000007908 */ /* 0x000e220000001400 */
[----:B------:R-:W-:Y:S05]  /*1230*/  BRA `(.L_x_24) ;  /* 0x0000000000047947 */ /* 0x000fea0003800000 */
.L_x_16:
[----:B------:R-:W-:-:S07]  /*1240*/  FADD.FTZ R0, R0, R3 ;  /* 0x0000000300007221 */ /* 0x000fce0000010000 */
.L_x_24:
[----:B------:R-:W-:Y:S05]  /*1250*/  BSYNC.RECONVERGENT B2 ;  /* 0x0000000000027941 */ /* 0x000fea0003800200 */
.L_x_14:
[----:B------:R-:W-:-:S04]  /*1260*/  HFMA2 R7, -RZ, RZ, 0, 0 ;  /* 0x00000000ff077431 */ /* 0x000fc800000001ff */
[----:B0-----:R-:W-:Y:S05]  /*1270*/  RET.REL.NODEC R6 `(_Z17computeAmountRowsPfif) ;  /* 0xffffffec06607950 */ /* 0x001fea0003c3ffff */
.L_x_25:
[----:B------:R-:W-:-:S00]  /*1280*/  BRA `(.L_x_25) ;  /* 0xfffffffc00fc7947 */ /* 0x000fc0000383ffff */
[----:B------:R-:W-:-:S00]  /*1290*/  NOP ;  /* 0x0000000000007918 */ /* 0x000fc00000000000 */
        /* <DEDUP_REMOVED lines=14> */
.L_x_27:


//--------------------- .nv.shared.reserved.0     --------------------------
	.section	.nv.shared.reserved.0,"aw",@nobits
	.weak		__nv_reservedSMEM_offset_0_alias
	.size		__nv_reservedSMEM_offset_0_alias, 0, 64
	.other		__nv_reservedSMEM_offset_0_alias,@"STO_CUDA_RESERVED_SHARED STV_DEFAULT"
__nv_reservedSMEM_offset_0_alias:
	.zero		0
	.zero		64


//--------------------- .nv.constant0._Z17computeAmountRowsPfif --------------------------
	.section	.nv.constant0._Z17computeAmountRowsPfif,"a",@progbits
	.sectionflags	@""
	.align	4
.nv.constant0._Z17computeAmountRowsPfif:
	.zero		912


//--------------------- SYMBOLS --------------------------

	.type		.nv.reservedSmem.offset0,@object
	.size		.nv.reservedSmem.offset0,0x4
